//
// Generated by NVIDIA NVVM Compiler
//
// Compiler Build ID: CL-36424714
// Cuda compilation tools, release 13.0, V13.0.88
// Based on NVVM 20.0.0
//

.version 9.0
.target sm_100
.address_size 64

	// .globl	_Z4testv
.extern .func  (.param .b32 func_retval0) vprintf
(
	.param .b64 vprintf_param_0,
	.param .b64 vprintf_param_1
)
;
.global .align 1 .b8 $str[45] = {104, 101, 108, 108, 111, 32, 119, 111, 114, 108, 100, 32, 102, 114, 111, 109, 32, 103, 112, 117, 10, 116, 104, 114, 101, 97, 100, 105, 100, 58, 37, 100, 44, 98, 108, 111, 99, 107, 105, 100, 58, 37, 100, 10};

.visible .entry _Z4testv()
{
	.local .align 8 .b8 	__local_depot0[8];
	.reg .b64 	%SP;
	.reg .b64 	%SPL;
	.reg .b32 	%r<5>;
	.reg .b64 	%rd<5>;

	mov.u64 	%SPL, __local_depot0;
	cvta.local.u64 	%SP, %SPL;
	add.u64 	%rd1, %SP, 0;
	add.u64 	%rd2, %SPL, 0;
	mov.u32 	%r1, %tid.x;
	mov.u32 	%r2, %ctaid.x;
	st.local.v2.u32 	[%rd2], {%r1, %r2};
	mov.u64 	%rd3, $str;
	cvta.global.u64 	%rd4, %rd3;
	{ // callseq 0, 0
	.param .b64 param0;
	st.param.b64 	[param0], %rd4;
	.param .b64 param1;
	st.param.b64 	[param1], %rd1;
	.param .b32 retval0;
	call.uni (retval0), 
	vprintf, 
	(
	param0, 
	param1
	);
	ld.param.b32 	%r3, [retval0];
	} // callseq 0
	ret;

}


// ===== COMPILED SASS (sm_100) =====

	.target	sm_100

	.elftype	@"ET_EXEC"


//--------------------- .note.nv.tkinfo           --------------------------
	.section	.note.nv.tkinfo,"",@"SHT_NOTE"
	.sectionflags	@"SHF_NOTE_NV_TKINFO"
	.tkinfo
        /*0018*/ 	.word	0x00000002
        /*0030*/ 	.string	""
        /*0030*/ 	.string	"ptxas"
        /*0030*/ 	.string	"Cuda compilation tools, release 13.0, V13.0.88"
        /*0030*/ 	.string	"Build cuda_13.0.r13.0/compiler.36424714_0"
        /*0030*/ 	.string	"-arch sm_100 -m 64 "



//--------------------- .note.nv.cuinfo           --------------------------
	.section	.note.nv.cuinfo,"",@"SHT_NOTE"
	.sectionflags	@"SHF_NOTE_NV_CUINFO"
        /*0018*/ 	.short	0x0002
        /*001a*/ 	.short	0x0064
        /*001c*/ 	.short	0x0082
	.zero		2


//--------------------- .nv.info                  --------------------------
	.section	.nv.info,"",@"SHT_CUDA_INFO"
	.align	4


	//----- nvinfo : EIATTR_REGCOUNT
	.align		4
        /*0000*/ 	.byte	0x04, 0x2f
        /*0002*/ 	.short	(.L_2 - .L_1)
	.align		4
.L_1:
        /*0004*/ 	.word	index@(_Z4testv)
        /*0008*/ 	.word	0x00000018


	//----- nvinfo : EIATTR_FRAME_SIZE
	.align		4
.L_2:
        /*000c*/ 	.byte	0x04, 0x11
        /*000e*/ 	.short	(.L_4 - .L_3)
	.align		4
.L_3:
        /*0010*/ 	.word	index@(_Z4testv)
        /*0014*/ 	.word	0x00000008


	//----- nvinfo : EIATTR_MIN_STACK_SIZE
	.align		4
.L_4:
        /*0018*/ 	.byte	0x04, 0x12
        /*001a*/ 	.short	(.L_6 - .L_5)
	.align		4
.L_5:
        /*001c*/ 	.word	index@(_Z4testv)
        /*0020*/ 	.word	0x00000008
.L_6:


//--------------------- .nv.compat                --------------------------
	.section	.nv.compat,"",@"SHT_CUDA_COMPAT_INFO"
	.align	4
        /*0000*/ 	.byte	0x02, 0x09, 0x00, 0x00, 0x02, 0x02, 0x01, 0x00, 0x02, 0x05, 0x05, 0x00, 0x03, 0x07, 0x01, 0x01
        /*0010*/ 	.byte	0x02, 0x03, 0x00, 0x00, 0x02, 0x06, 0x01, 0x00, 0x04, 0x0b, 0x08, 0x00, 0x09, 0x00, 0x00, 0x00
        /*0020*/ 	.byte	0x00, 0x00, 0x00, 0x00


//--------------------- .nv.info._Z4testv         --------------------------
	.section	.nv.info._Z4testv,"",@"SHT_CUDA_INFO"
	.sectionflags	@""
	.align	4


	//----- nvinfo : EIATTR_CUDA_API_VERSION
	.align		4
        /*0000*/ 	.byte	0x04, 0x37
        /*0002*/ 	.short	(.L_8 - .L_7)
.L_7:
        /*0004*/ 	.word	0x00000082


	//----- nvinfo : EIATTR_SPARSE_MMA_MASK
	.align		4
.L_8:
        /*0008*/ 	.byte	0x03, 0x50
        /*000a*/ 	.short	0x0000


	//----- nvinfo : EIATTR_MAXREG_COUNT
	.align		4
        /*000c*/ 	.byte	0x03, 0x1b
        /*000e*/ 	.short	0x00ff


	//----- nvinfo : EIATTR_EXTERNS
	.align		4
        /*0010*/ 	.byte	0x04, 0x0f
        /*0012*/ 	.short	(.L_10 - .L_9)


	//   ....[0]....
	.align		4
.L_9:
        /*0014*/ 	.word	index@(vprintf)


	//----- nvinfo : EIATTR_MERCURY_ISA_VERSION
	.align		4
.L_10:
        /*0018*/ 	.byte	0x03, 0x5f
        /*001a*/ 	.short	0x0101


	//----- nvinfo : EIATTR_VRC_CTA_INIT_COUNT
	.align		4
        /*001c*/ 	.byte	0x02, 0x4a
	.zero		1
	.zero		1


	//----- nvinfo : EIATTR_SYSCALL_OFFSETS
	.align		4
        /*0020*/ 	.byte	0x04, 0x46
        /*0022*/ 	.short	(.L_12 - .L_11)


	//   ....[0]....
.L_11:
        /*0024*/ 	.word	0x000000f0


	//----- nvinfo : EIATTR_EXIT_INSTR_OFFSETS
	.align		4
.L_12:
        /*0028*/ 	.byte	0x04, 0x1c
        /*002a*/ 	.short	(.L_14 - .L_13)


	//   ....[0]....
.L_13:
        /*002c*/ 	.word	0x00000100


	//----- nvinfo : EIATTR_SW_WAR
	.align		4
.L_14:
        /*0030*/ 	.byte	0x04, 0x36
        /*0032*/ 	.short	(.L_16 - .L_15)
.L_15:
        /*0034*/ 	.word	0x00000008
.L_16:


//--------------------- .nv.callgraph             --------------------------
	.section	.nv.callgraph,"",@"SHT_CUDA_CALLGRAPH"
	.align	4
	.sectionentsize	8
	.align		4
        /*0000*/ 	.word	0x00000000
	.align		4
        /*0004*/ 	.word	0xffffffff
	.align		4
        /*0008*/ 	.word	index@(_Z4testv)
	.align		4
        /*000c*/ 	.word	index@(vprintf)
	.align		4
        /*0010*/ 	.word	0x00000000
	.align		4
        /*0014*/ 	.word	0xfffffffe
	.align		4
        /*0018*/ 	.word	0x00000000
	.align		4
        /*001c*/ 	.word	0xfffffffd
	.align		4
        /*0020*/ 	.word	0x00000000
	.align		4
        /*0024*/ 	.word	0xfffffffc


//--------------------- .nv.constant4             --------------------------
	.section	.nv.constant4,"a",@progbits
	.align	8
	.align		8
.nv.constant4:
        /*0000*/ 	.dword	vprintf
	.align		8
        /*0008*/ 	.dword	$str


//--------------------- .text._Z4testv            --------------------------
	.section	.text._Z4testv,"ax",@progbits
	.align	128
        .global         _Z4testv
        .type           _Z4testv,@function
        .size           _Z4testv,(.L_x_2 - _Z4testv)
        .other          _Z4testv,@"STO_CUDA_ENTRY STV_DEFAULT"
_Z4testv:
.text._Z4testv:
[----:B------:R-:W0:Y:S01]  /*0000*/  LDC R1, c[0x0][0x37c] ;  /* 0x0000df00ff017b82 */ /* 0x000e220000000800 */
[----:B------:R-:W1:Y:S01]  /*0010*/  S2R R8, SR_TID.X ;  /* 0x0000000000087919 */ /* 0x000e620000002100 */
[----:B0-----:R-:W-:Y:S01]  /*0020*/  VIADD R1, R1, 0xfffffff8 ;  /* 0xfffffff801017836 */ /* 0x001fe20000000000 */
[----:B------:R-:W-:Y:S01]  /*0030*/  MOV R0, 0x0 ;  /* 0x0000000000007802 */ /* 0x000fe20000000f00 */
[----:B------:R-:W0:Y:S01]  /*0040*/  LDCU UR4, c[0x0][0x2f8] ;  /* 0x00005f00ff0477ac */ /* 0x000e220008000800 */
[----:B------:R-:W1:Y:S03]  /*0050*/  S2R R9, SR_CTAID.X ;  /* 0x0000000000097919 */ /* 0x000e660000002500 */
[----:B------:R2:W3:Y:S01]  /*0060*/  LDC.64 R2, c[0x4][R0] ;  /* 0x0100000000027b82 */ /* 0x0004e20000000a00 */
[----:B------:R-:W4:Y:S01]  /*0070*/  LDCU.64 UR6, c[0x4][0x8] ;  /* 0x01000100ff0677ac */ /* 0x000f220008000a00 */
[----:B------:R-:W5:Y:S01]  /*0080*/  LDCU UR5, c[0x0][0x2fc] ;  /* 0x00005f80ff0577ac */ /* 0x000f620008000800 */
[----:B0-----:R-:W-:Y:S01]  /*0090*/  IADD3 R6, P0, PT, R1, UR4, RZ ;  /* 0x0000000401067c10 */ /* 0x001fe2000ff1e0ff */
[----:B----4-:R-:W-:Y:S01]  /*00a0*/  IMAD.U32 R4, RZ, RZ, UR6 ;  /* 0x00000006ff047e24 */ /* 0x010fe2000f8e00ff */
[----:B------:R-:W-:-:S03]  /*00b0*/  MOV R5, UR7 ;  /* 0x0000000700057c02 */ /* 0x000fc60008000f00 */
[----:B-----5:R-:W-:Y:S01]  /*00c0*/  IMAD.X R7, RZ, RZ, UR5, P0 ;  /* 0x00000005ff077e24 */ /* 0x020fe200080e06ff */
[----:B-1----:R2:W-:Y:S07]  /*00d0*/  STL.64 [R1], R8 ;  /* 0x0000000801007387 */ /* 0x0025ee0000100a00 */
[----:B------:R-:W-:-:S07]  /*00e0*/  LEPC R20, `(.L_x_0) ;  /* 0x000000001014794e */ /* 0x000fce0000000000 */
[----:B--23--:R-:W-:Y:S05]  /*00f0*/  CALL.ABS.NOINC R2 ;  /* 0x0000000002007343 */ /* 0x00cfea0003c00000 */
.L_x_0:
[----:B------:R-:W-:Y:S05]  /*0100*/  EXIT ;  /* 0x000000000000794d */ /* 0x000fea0003800000 */
.L_x_1:
[----:B------:R-:W-:-:S00]  /*0110*/  BRA `(.L_x_1) ;  /* 0xfffffffc00fc7947 */ /* 0x000fc0000383ffff */
[----:B------:R-:W-:-:S00]  /*0120*/  NOP ;  /* 0x0000000000007918 */ /* 0x000fc00000000000 */
        /* <DEDUP_REMOVED lines=13> */
.L_x_2:


//--------------------- .nv.global.init           --------------------------
	.section	.nv.global.init,"aw",@progbits
.nv.global.init:
	.type		$str,@object
	.size		$str,(.L_0 - $str)
$str:
        /*0000*/ 	.byte	0x68, 0x65, 0x6c, 0x6c, 0x6f, 0x20, 0x77, 0x6f, 0x72, 0x6c, 0x64, 0x20, 0x66, 0x72, 0x6f, 0x6d
        /*0010*/ 	.byte	0x20, 0x67, 0x70, 0x75, 0x0a, 0x74, 0x68, 0x72, 0x65, 0x61, 0x64, 0x69, 0x64, 0x3a, 0x25, 0x64
        /*0020*/ 	.byte	0x2c, 0x62, 0x6c, 0x6f, 0x63, 0x6b, 0x69, 0x64, 0x3a, 0x25, 0x64, 0x0a, 0x00
.L_0:


//--------------------- .nv.shared.reserved.0     --------------------------
	.section	.nv.shared.reserved.0,"aw",@nobits
	.weak		__nv_reservedSMEM_offset_0_alias
	.size		__nv_reservedSMEM_offset_0_alias, 0, 64
	.other		__nv_reservedSMEM_offset_0_alias,@"STO_CUDA_RESERVED_SHARED STV_DEFAULT"
__nv_reservedSMEM_offset_0_alias:
	.zero		0
	.zero		64


//--------------------- .nv.constant0._Z4testv    --------------------------
	.section	.nv.constant0._Z4testv,"a",@progbits
	.sectionflags	@""
	.align	4
.nv.constant0._Z4testv:
	.zero		896


//--------------------- SYMBOLS --------------------------

	.type		.nv.reservedSmem.offset0,@object
	.size		.nv.reservedSmem.offset0,0x4
	.type		vprintf,@function
